	.headerflags	@"EF_CUDA_TEXMODE_UNIFIED EF_CUDA_64BIT_ADDRESS EF_CUDA_SM86 EF_CUDA_VIRTUAL_SM(EF_CUDA_SM86)"
	.elftype	@"ET_EXEC"


//--------------------- .nv.info                  --------------------------
	.section	.nv.info,"",@"SHT_CUDA_INFO"
	.align	4


	//----- nvinfo : EIATTR_REGCOUNT
	.align		4
        /*0000*/ 	.byte	0x04, 0x2f
        /*0002*/ 	.short	(.L_2 - .L_1)
	.align		4
.L_1:
        /*0004*/ 	.word	index@(triton_red_fused__to_copy_add_amax_amin_clamp_gelu_mul_reciprocal_13)
        /*0008*/ 	.word	0x0000001a


	//----- nvinfo : EIATTR_MIN_STACK_SIZE
	.align		4
.L_2:
        /*000c*/ 	.byte	0x04, 0x12
        /*000e*/ 	.short	(.L_4 - .L_3)
	.align		4
.L_3:
        /*0010*/ 	.word	index@(triton_red_fused__to_copy_add_amax_amin_clamp_gelu_mul_reciprocal_13)
        /*0014*/ 	.word	0x00000000


	//----- nvinfo : EIATTR_FRAME_SIZE
	.align		4
.L_4:
        /*0018*/ 	.byte	0x04, 0x11
        /*001a*/ 	.short	(.L_6 - .L_5)
	.align		4
.L_5:
        /*001c*/ 	.word	index@(triton_red_fused__to_copy_add_amax_amin_clamp_gelu_mul_reciprocal_13)
        /*0020*/ 	.word	0x00000000


	//----- nvinfo : EIATTR_MIN_STACK_SIZE
	.align		4
.L_6:
        /*0024*/ 	.byte	0x04, 0x12
        /*0026*/ 	.short	(.L_8 - .L_7)
	.align		4
.L_7:
        /*0028*/ 	.word	index@(triton_red_fused__to_copy_add_amax_amin_clamp_gelu_mul_reciprocal_13)
        /*002c*/ 	.word	0x00000000
.L_8:


//--------------------- .nv.info.triton_red_fused__to_copy_add_amax_amin_clamp_gelu_mul_reciprocal_13 --------------------------
	.section	.nv.info.triton_red_fused__to_copy_add_amax_amin_clamp_gelu_mul_reciprocal_13,"",@"SHT_CUDA_INFO"
	.sectionflags	@""
	.align	4


	//----- nvinfo : EIATTR_CUDA_API_VERSION
	.align		4
        /*0000*/ 	.byte	0x04, 0x37
        /*0002*/ 	.short	(.L_10 - .L_9)
.L_9:
        /*0004*/ 	.word	0x0000007c


	//----- nvinfo : EIATTR_SW2861232_WAR
	.align		4
.L_10:
        /*0008*/ 	.byte	0x01, 0x35
	.zero		2


	//----- nvinfo : EIATTR_PARAM_CBANK
	.align		4
        /*000c*/ 	.byte	0x04, 0x0a
        /*000e*/ 	.short	(.L_12 - .L_11)
	.align		4
.L_11:
        /*0010*/ 	.word	index@(.nv.constant0.triton_red_fused__to_copy_add_amax_amin_clamp_gelu_mul_reciprocal_13)
        /*0014*/ 	.short	0x0160
        /*0016*/ 	.short	0x0058


	//----- nvinfo : EIATTR_CBANK_PARAM_SIZE
	.align		4
.L_12:
        /*0018*/ 	.byte	0x03, 0x19
        /*001a*/ 	.short	0x0058


	//----- nvinfo : EIATTR_KPARAM_INFO
	.align		4
        /*001c*/ 	.byte	0x04, 0x17
        /*001e*/ 	.short	(.L_14 - .L_13)
.L_13:
        /*0020*/ 	.word	0x00000000
        /*0024*/ 	.short	0x000b
        /*0026*/ 	.short	0x0050
        /*0028*/ 	.byte	0x00, 0xf4, 0x21, 0x00


	//----- nvinfo : EIATTR_KPARAM_INFO
	.align		4
.L_14:
        /*002c*/ 	.byte	0x04, 0x17
        /*002e*/ 	.short	(.L_16 - .L_15)
.L_15:
        /*0030*/ 	.word	0x00000000
        /*0034*/ 	.short	0x000a
        /*0036*/ 	.short	0x004c
        /*0038*/ 	.byte	0x00, 0xf0, 0x11, 0x00


	//----- nvinfo : EIATTR_KPARAM_INFO
	.align		4
.L_16:
        /*003c*/ 	.byte	0x04, 0x17
        /*003e*/ 	.short	(.L_18 - .L_17)
.L_17:
        /*0040*/ 	.word	0x00000000
        /*0044*/ 	.short	0x0009
        /*0046*/ 	.short	0x0048
        /*0048*/ 	.byte	0x00, 0xf0, 0x11, 0x00


	//----- nvinfo : EIATTR_KPARAM_INFO
	.align		4
.L_18:
        /*004c*/ 	.byte	0x04, 0x17
        /*004e*/ 	.short	(.L_20 - .L_19)
.L_19:
        /*0050*/ 	.word	0x00000000
        /*0054*/ 	.short	0x0008
        /*0056*/ 	.short	0x0040
        /*0058*/ 	.byte	0x00, 0xf4, 0x21, 0x00


	//----- nvinfo : EIATTR_KPARAM_INFO
	.align		4
.L_20:
        /*005c*/ 	.byte	0x04, 0x17
        /*005e*/ 	.short	(.L_22 - .L_21)
.L_21:
        /*0060*/ 	.word	0x00000000
        /*0064*/ 	.short	0x0007
        /*0066*/ 	.short	0x0038
        /*0068*/ 	.byte	0x00, 0xf4, 0x21, 0x00


	//----- nvinfo : EIATTR_KPARAM_INFO
	.align		4
.L_22:
        /*006c*/ 	.byte	0x04, 0x17
        /*006e*/ 	.short	(.L_24 - .L_23)
.L_23:
        /*0070*/ 	.word	0x00000000
        /*0074*/ 	.short	0x0006
        /*0076*/ 	.short	0x0030
        /*0078*/ 	.byte	0x00, 0xf4, 0x21, 0x00


	//----- nvinfo : EIATTR_KPARAM_INFO
	.align		4
.L_24:
        /*007c*/ 	.byte	0x04, 0x17
        /*007e*/ 	.short	(.L_26 - .L_25)
.L_25:
        /*0080*/ 	.word	0x00000000
        /*0084*/ 	.short	0x0005
        /*0086*/ 	.short	0x0028
        /*0088*/ 	.byte	0x00, 0xf4, 0x21, 0x00


	//----- nvinfo : EIATTR_KPARAM_INFO
	.align		4
.L_26:
        /*008c*/ 	.byte	0x04, 0x17
        /*008e*/ 	.short	(.L_28 - .L_27)
.L_27:
        /*0090*/ 	.word	0x00000000
        /*0094*/ 	.short	0x0004
        /*0096*/ 	.short	0x0020
        /*0098*/ 	.byte	0x00, 0xf4, 0x21, 0x00


	//----- nvinfo : EIATTR_KPARAM_INFO
	.align		4
.L_28:
        /*009c*/ 	.byte	0x04, 0x17
        /*009e*/ 	.short	(.L_30 - .L_29)
.L_29:
        /*00a0*/ 	.word	0x00000000
        /*00a4*/ 	.short	0x0003
        /*00a6*/ 	.short	0x0018
        /*00a8*/ 	.byte	0x00, 0xf4, 0x21, 0x00


	//----- nvinfo : EIATTR_KPARAM_INFO
	.align		4
.L_30:
        /*00ac*/ 	.byte	0x04, 0x17
        /*00ae*/ 	.short	(.L_32 - .L_31)
.L_31:
        /*00b0*/ 	.word	0x00000000
        /*00b4*/ 	.short	0x0002
        /*00b6*/ 	.short	0x0010
        /*00b8*/ 	.byte	0x00, 0xf4, 0x21, 0x00


	//----- nvinfo : EIATTR_KPARAM_INFO
	.align		4
.L_32:
        /*00bc*/ 	.byte	0x04, 0x17
        /*00be*/ 	.short	(.L_34 - .L_33)
.L_33:
        /*00c0*/ 	.word	0x00000000
        /*00c4*/ 	.short	0x0001
        /*00c6*/ 	.short	0x0008
        /*00c8*/ 	.byte	0x00, 0xf4, 0x21, 0x00


	//----- nvinfo : EIATTR_KPARAM_INFO
	.align		4
.L_34:
        /*00cc*/ 	.byte	0x04, 0x17
        /*00ce*/ 	.short	(.L_36 - .L_35)
.L_35:
        /*00d0*/ 	.word	0x00000000
        /*00d4*/ 	.short	0x0000
        /*00d6*/ 	.short	0x0000
        /*00d8*/ 	.byte	0x00, 0xf4, 0x21, 0x00


	//----- nvinfo : EIATTR_MAXREG_COUNT
	.align		4
.L_36:
        /*00dc*/ 	.byte	0x03, 0x1b
        /*00de*/ 	.short	0x00ff


	//----- nvinfo : EIATTR_COOP_GROUP_MASK_REGIDS
	.align		4
        /*00e0*/ 	.byte	0x04, 0x29
        /*00e2*/ 	.short	(.L_38 - .L_37)


	//   ....[0]....
.L_37:
        /*00e4*/ 	.word	0xffffffff


	//   ....[1]....
        /*00e8*/ 	.word	0xffffffff


	//   ....[2]....
        /*00ec*/ 	.word	0xffffffff


	//   ....[3]....
        /*00f0*/ 	.word	0xffffffff


	//----- nvinfo : EIATTR_COOP_GROUP_INSTR_OFFSETS
	.align		4
.L_38:
        /*00f4*/ 	.byte	0x04, 0x28
        /*00f6*/ 	.short	(.L_40 - .L_39)


	//   ....[0]....
.L_39:
        /*00f8*/ 	.word	0x000006f0


	//   ....[1]....
        /*00fc*/ 	.word	0x00000720


	//   ....[2]....
        /*0100*/ 	.word	0x00000780


	//   ....[3]....
        /*0104*/ 	.word	0x000007c0


	//----- nvinfo : EIATTR_EXIT_INSTR_OFFSETS
	.align		4
.L_40:
        /*0108*/ 	.byte	0x04, 0x1c
        /*010a*/ 	.short	(.L_42 - .L_41)


	//   ....[0]....
.L_41:
        /*010c*/ 	.word	0x00000e00


	//----- nvinfo : EIATTR_REQNTID
	.align		4
.L_42:
        /*0110*/ 	.byte	0x04, 0x10
        /*0112*/ 	.short	(.L_44 - .L_43)
.L_43:
        /*0114*/ 	.word	0x00000100
        /*0118*/ 	.word	0x00000001
        /*011c*/ 	.word	0x00000001


	//----- nvinfo : EIATTR_CRS_STACK_SIZE
	.align		4
.L_44:
        /*0120*/ 	.byte	0x04, 0x1e
        /*0122*/ 	.short	(.L_46 - .L_45)
.L_45:
        /*0124*/ 	.word	0x00000000
.L_46:


//--------------------- .nv.callgraph             --------------------------
	.section	.nv.callgraph,"",@"SHT_CUDA_CALLGRAPH"
	.align	4
	.sectionentsize	8
	.align		4
        /*0000*/ 	.word	0x00000000
	.align		4
        /*0004*/ 	.word	0xffffffff
	.align		4
        /*0008*/ 	.word	0x00000000
	.align		4
        /*000c*/ 	.word	0xfffffffe
	.align		4
        /*0010*/ 	.word	0x00000000
	.align		4
        /*0014*/ 	.word	0xfffffffd
	.align		4
        /*0018*/ 	.word	0x00000000
	.align		4
        /*001c*/ 	.word	0xfffffffc


//--------------------- .nv.rel.action            --------------------------
	.section	.nv.rel.action,"",@"SHT_CUDA_RELOCINFO"
	.align	8
	.sectionentsize	8
        /*0000*/ 	.byte	0x73, 0x00, 0x00, 0x00, 0x00, 0x00, 0x00, 0x00, 0x00, 0x00, 0x00, 0x11, 0x25, 0x00, 0x05, 0x36


//--------------------- .nv.constant4             --------------------------
	.section	.nv.constant4,"a",@progbits
	.align	8
	.align		8
.nv.constant4:
        /*0000*/ 	.dword	_$_str


//--------------------- .nv.constant0.triton_red_fused__to_copy_add_amax_amin_clamp_gelu_mul_reciprocal_13 --------------------------
	.section	.nv.constant0.triton_red_fused__to_copy_add_amax_amin_clamp_gelu_mul_reciprocal_13,"a",@progbits
	.sectionflags	@""
	.align	4
.nv.constant0.triton_red_fused__to_copy_add_amax_amin_clamp_gelu_mul_reciprocal_13:
	.zero		440


//--------------------- .text.triton_red_fused__to_copy_add_amax_amin_clamp_gelu_mul_reciprocal_13 --------------------------
	.section	.text.triton_red_fused__to_copy_add_amax_amin_clamp_gelu_mul_reciprocal_13,"ax",@progbits
	.sectionflags	@"SHF_BARRIERS=1"
	.sectioninfo	@"SHI_REGISTERS=26"
	.align	128
        .global         triton_red_fused__to_copy_add_amax_amin_clamp_gelu_mul_reciprocal_13
        .type           triton_red_fused__to_copy_add_amax_amin_clamp_gelu_mul_reciprocal_13,@function
        .size           triton_red_fused__to_copy_add_amax_amin_clamp_gelu_mul_reciprocal_13,(.L_x_11 - triton_red_fused__to_copy_add_amax_amin_clamp_gelu_mul_reciprocal_13)
        .other          triton_red_fused__to_copy_add_amax_amin_clamp_gelu_mul_reciprocal_13,@"STO_CUDA_ENTRY STV_DEFAULT"
triton_red_fused__to_copy_add_amax_amin_clamp_gelu_mul_reciprocal_13:
.text.triton_red_fused__to_copy_add_amax_amin_clamp_gelu_mul_reciprocal_13:
[----:B------:R-:W-:Y:S02]  /*0000*/  IMAD.MOV.U32 R1, RZ, RZ, c[0x0][0x28] ;  /* 0x00000a00ff017624 */ /* 0x000fe400078e00ff */
[----:B------:R-:W0:Y:S01]  /*0010*/  S2R R2, SR_TID.X ;  /* 0x0000000000027919 */ /* 0x000e220000002100 */
[----:B------:R-:W-:Y:S01]  /*0020*/  IMAD.MOV.U32 R11, RZ, RZ, 0x2 ;  /* 0x00000002ff0b7424 */ /* 0x000fe200078e00ff */
[----:B------:R-:W-:Y:S01]  /*0030*/  PRMT R0, RZ, 0x7610, R0 ;  /* 0x00007610ff007816 */ /* 0x000fe20000000000 */
[----:B------:R-:W-:Y:S01]  /*0040*/  ULDC.64 UR4, c[0x0][0x118] ;  /* 0x0000460000047ab9 */ /* 0x000fe20000000a00 */
[----:B------:R-:W1:Y:S01]  /*0050*/  S2R R13, SR_CTAID.X ;  /* 0x00000000000d7919 */ /* 0x000e620000002500 */
[----:B------:R-:W-:Y:S02]  /*0060*/  PRMT R5, RZ, 0x7610, R5 ;  /* 0x00007610ff057816 */ /* 0x000fe40000000005 */
[----:B0-----:R-:W-:Y:S01]  /*0070*/  SHF.R.U32.HI R4, RZ, 0x2, R2 ;  /* 0x00000002ff047819 */ /* 0x001fe20000011602 */
[----:B-1----:R-:W-:-:S03]  /*0080*/  IMAD.SHL.U32 R3, R13, 0x40, RZ ;  /* 0x000000400d037824 */ /* 0x002fc600078e00ff */
[----:B------:R-:W-:-:S04]  /*0090*/  SGXT.U32 R4, R4, 0x6 ;  /* 0x000000060404781a */ /* 0x000fc80000000000 */
[----:B------:R-:W-:-:S04]  /*00a0*/  LOP3.LUT R8, R4, R3, RZ, 0xfc, !PT ;  /* 0x0000000304087212 */ /* 0x000fc800078efcff */
[C---:B------:R-:W-:Y:S01]  /*00b0*/  ISETP.GE.AND P1, PT, R8.reuse, 0x200, PT ;  /* 0x000002000800780c */ /* 0x040fe20003f26270 */
[----:B------:R-:W-:-:S04]  /*00c0*/  IMAD.WIDE R6, R8, R11, c[0x0][0x168] ;  /* 0x00005a0008067625 */ /* 0x000fc800078e020b */
[----:B------:R-:W-:-:S08]  /*00d0*/  IMAD.WIDE R8, R8, R11, c[0x0][0x170] ;  /* 0x00005c0008087625 */ /* 0x000fd000078e020b */
[----:B------:R-:W2:Y:S04]  /*00e0*/  @!P1 LDG.E.EL.U16 R0, [R6.64] ;  /* 0x0000000406009981 */ /* 0x000ea8000c2e1500 */
[----:B------:R-:W3:Y:S01]  /*00f0*/  @!P1 LDG.E.EL.U16 R5, [R8.64] ;  /* 0x0000000408059981 */ /* 0x000ee2000c2e1500 */
[----:B------:R-:W-:Y:S01]  /*0100*/  IMAD.MOV.U32 R16, RZ, RZ, 0x7f800000 ;  /* 0x7f800000ff107424 */ /* 0x000fe200078e00ff */
[----:B------:R-:W-:Y:S01]  /*0110*/  MOV R22, 0xffffffff ;  /* 0xffffffff00167802 */ /* 0x000fe20000000f00 */
[----:B--2---:R-:W-:-:S05]  /*0120*/  IMAD.U32 R10, R0, 0x10000, RZ ;  /* 0x00010000000a7824 */ /* 0x004fca00078e00ff */
[----:B------:R-:W-:Y:S01]  /*0130*/  FSETP.GE.AND P0, PT, R10, RZ, PT ;  /* 0x000000ff0a00720b */ /* 0x000fe20003f06000 */
[----:B---3--:R-:W-:-:S03]  /*0140*/  IMAD.U32 R10, R5, 0x10000, RZ ;  /* 0x00010000050a7824 */ /* 0x008fc600078e00ff */
[----:B------:R-:W-:Y:S02]  /*0150*/  SEL R0, R0, RZ, !P0 ;  /* 0x000000ff00007207 */ /* 0x000fe40004000000 */
[----:B------:R-:W-:-:S03]  /*0160*/  FSETP.GTU.AND P0, PT, R10, RZ, PT ;  /* 0x000000ff0a00720b */ /* 0x000fc60003f0c000 */
[----:B------:R-:W-:Y:S01]  /*0170*/  IMAD.U32 R0, R0, 0x10000, RZ ;  /* 0x0001000000007824 */ /* 0x000fe200078e00ff */
[----:B------:R-:W-:-:S03]  /*0180*/  SEL R5, R5, RZ, P0 ;  /* 0x000000ff05057207 */ /* 0x000fc60000000000 */
[----:B------:R-:W-:Y:S02]  /*0190*/  FADD R0, RZ, -R0 ;  /* 0x80000000ff007221 */ /* 0x000fe40000000000 */
[----:B------:R-:W-:-:S03]  /*01a0*/  IMAD.U32 R5, R5, 0x10000, RZ ;  /* 0x0001000005057824 */ /* 0x000fc600078e00ff */
[C---:B------:R-:W-:Y:S02]  /*01b0*/  FSETP.NAN.AND P2, PT, R0.reuse, R0, PT ;  /* 0x000000000000720b */ /* 0x040fe40003f48000 */
[----:B------:R-:W-:-:S13]  /*01c0*/  FSETP.GT.AND P0, PT, R0, R5, PT ;  /* 0x000000050000720b */ /* 0x000fda0003f04000 */
[----:B------:R-:W-:Y:S02]  /*01d0*/  @!P0 FSEL R0, R0, R5, P2 ;  /* 0x0000000500008208 */ /* 0x000fe40001000000 */
[----:B------:R-:W-:-:S03]  /*01e0*/  LOP3.LUT R5, R2, 0x3, RZ, 0xc0, !PT ;  /* 0x0000000302057812 */ /* 0x000fc600078ec0ff */
[----:B------:R-:W-:Y:S01]  /*01f0*/  FMUL R7, R0, 0.0078740157186985015869 ;  /* 0x3c01020400077820 */ /* 0x000fe20000400000 */
[----:B------:R-:W-:Y:S02]  /*0200*/  IMAD R0, R13, 0x40, R4 ;  /* 0x000000400d007824 */ /* 0x000fe400078e0204 */
[-C--:B------:R-:W-:Y:S02]  /*0210*/  IMAD.WIDE.U32 R8, R5, R11.reuse, c[0x0][0x180] ;  /* 0x0000600005087625 */ /* 0x080fe400078e000b */
[----:B------:R-:W-:Y:S02]  /*0220*/  FSETP.GT.AND P0, PT, R7, 9.9999997473787516356e-06, PT ;  /* 0x3727c5ac0700780b */ /* 0x000fe40003f04000 */
[----:B------:R-:W-:Y:S01]  /*0230*/  IMAD.WIDE.U32 R10, R5, R11, c[0x0][0x178] ;  /* 0x00005e00050a7625 */ /* 0x000fe200078e000b */
[----:B------:R-:W-:-:S03]  /*0240*/  FSETP.NAN.AND P2, PT, R7, R7, PT ;  /* 0x000000070700720b */ /* 0x000fc60003f48000 */
[----:B------:R-:W-:Y:S02]  /*0250*/  IMAD.MOV.U32 R6, RZ, RZ, R8 ;  /* 0x000000ffff067224 */ /* 0x000fe400078e0008 */
[----:B------:R-:W-:Y:S02]  /*0260*/  IMAD.MOV.U32 R8, RZ, RZ, R10 ;  /* 0x000000ffff087224 */ /* 0x000fe400078e000a */
[----:B------:R-:W-:Y:S02]  /*0270*/  IMAD R5, R0, 0x3000, R5 ;  /* 0x0000300000057824 */ /* 0x000fe400078e0205 */
[----:B------:R-:W-:Y:S01]  /*0280*/  IMAD.MOV.U32 R0, RZ, RZ, -0x800000 ;  /* 0xff800000ff007424 */ /* 0x000fe200078e00ff */
[----:B------:R-:W-:Y:S01]  /*0290*/  @!P0 FSEL R7, R7, 9.9999997473787516356e-06, P2 ;  /* 0x3727c5ac07078808 */ /* 0x000fe20001000000 */
[----:B------:R-:W-:-:S05]  /*02a0*/  IMAD.MOV.U32 R10, RZ, RZ, -0x4 ;  /* 0xfffffffcff0a7424 */ /* 0x000fca00078e00ff */
.L_x_3:
[----:B------:R-:W-:Y:S01]  /*02b0*/  IADD3 R13, R5, 0x4, R10 ;  /* 0x00000004050d7810 */ /* 0x000fe20007ffe00a */
[----:B------:R-:W-:Y:S02]  /*02c0*/  IMAD.MOV.U32 R18, RZ, RZ, 0x4 ;  /* 0x00000004ff127424 */ /* 0x000fe400078e00ff */
[----:B------:R-:W-:-:S02]  /*02d0*/  IMAD.MOV.U32 R12, RZ, RZ, RZ ;  /* 0x000000ffff0c7224 */ /* 0x000fc400078e00ff */
[----:B------:R-:W-:-:S04]  /*02e0*/  IMAD.WIDE R18, R13, R18, c[0x0][0x160] ;  /* 0x000058000d127625 */ /* 0x000fc800078e0212 */
[----:B------:R-:W-:Y:S01]  /*02f0*/  IMAD.MOV.U32 R20, RZ, RZ, R6 ;  /* 0x000000ffff147224 */ /* 0x000fe200078e0006 */
[----:B------:R0:W2:Y:S01]  /*0300*/  @!P1 LDG.E.EF R12, [R18.64] ;  /* 0x00000004120c9981 */ /* 0x0000a2000c0e1900 */
[----:B------:R-:W-:-:S05]  /*0310*/  IMAD.MOV.U32 R21, RZ, RZ, R9 ;  /* 0x000000ffff157224 */ /* 0x000fca00078e0009 */
[----:B------:R-:W3:Y:S01]  /*0320*/  LDG.E.EL.U16 R15, [R20.64] ;  /* 0x00000004140f7981 */ /* 0x000ee2000c2e1500 */
[----:B0-----:R-:W-:Y:S02]  /*0330*/  IMAD.MOV.U32 R18, RZ, RZ, R8 ;  /* 0x000000ffff127224 */ /* 0x001fe400078e0008 */
[----:B------:R-:W-:-:S05]  /*0340*/  IMAD.MOV.U32 R19, RZ, RZ, R11 ;  /* 0x000000ffff137224 */ /* 0x000fca00078e000b */
[----:B------:R0:W4:Y:S01]  /*0350*/  LDG.E.EL.U16 R14, [R18.64] ;  /* 0x00000004120e7981 */ /* 0x000122000c2e1500 */
[----:B------:R-:W-:Y:S01]  /*0360*/  IADD3 R10, P0, R10, 0x4, RZ ;  /* 0x000000040a0a7810 */ /* 0x000fe20007f1e0ff */
[----:B------:R-:W-:Y:S03]  /*0370*/  BSSY B0, `(.L_x_0) ;  /* 0x0000024000007945 */ /* 0x000fe60003800000 */
[----:B------:R-:W-:Y:S02]  /*0380*/  IADD3.X R22, RZ, R22, RZ, P0, !PT ;  /* 0x00000016ff167210 */ /* 0x000fe400007fe4ff */
[----:B------:R-:W-:Y:S02]  /*0390*/  ISETP.GE.U32.AND P0, PT, R10, 0x2ffc, PT ;  /* 0x00002ffc0a00780c */ /* 0x000fe40003f06070 */
[----:B0-----:R-:W-:Y:S02]  /*03a0*/  SHF.R.S32.HI R18, RZ, 0x1f, R13 ;  /* 0x0000001fff127819 */ /* 0x001fe4000001140d */
[----:B------:R-:W-:-:S02]  /*03b0*/  ISETP.GE.U32.AND.EX P0, PT, R22, RZ, PT, P0 ;  /* 0x000000ff1600720c */ /* 0x000fc40003f06100 */
[----:B--2---:R-:W-:-:S05]  /*03c0*/  I2FP.F32.S32 R12, R12 ;  /* 0x0000000c000c7245 */ /* 0x004fca0000201400 */
[----:B------:R-:W-:Y:S01]  /*03d0*/  FMUL R12, R7, R12 ;  /* 0x0000000c070c7220 */ /* 0x000fe20000400000 */
[----:B---3--:R-:W-:Y:S02]  /*03e0*/  IMAD.U32 R15, R15, 0x10000, RZ ;  /* 0x000100000f0f7824 */ /* 0x008fe400078e00ff */
[----:B----4-:R-:W-:-:S04]  /*03f0*/  IMAD.U32 R14, R14, 0x10000, RZ ;  /* 0x000100000e0e7824 */ /* 0x010fc800078e00ff */
[----:B------:R-:W-:-:S04]  /*0400*/  FFMA R15, R14, R12, R15 ;  /* 0x0000000c0e0f7223 */ /* 0x000fc8000000000f */
[----:B------:R-:W-:-:S04]  /*0410*/  FMUL R12, R15, R15 ;  /* 0x0000000f0f0c7220 */ /* 0x000fc80000400000 */
[----:B------:R-:W-:-:S04]  /*0420*/  FMUL R12, R15, R12 ;  /* 0x0000000c0f0c7220 */ /* 0x000fc80000400000 */
[----:B------:R-:W-:-:S04]  /*0430*/  FFMA R12, R12, 0.044714998453855514526, R15 ;  /* 0x3d3727130c0c7823 */ /* 0x000fc8000000000f */
[----:B------:R-:W-:-:S04]  /*0440*/  FMUL R23, R12, 0.79788458347320556641 ;  /* 0x3f4c422a0c177820 */ /* 0x000fc80000400000 */
[----:B------:R-:W-:-:S05]  /*0450*/  FADD.FTZ R20, |R23|, -RZ ;  /* 0x800000ff17147221 */ /* 0x000fca0000010200 */
[----:B------:R-:W-:Y:S01]  /*0460*/  FSETP.GE.AND P2, PT, R20, 0.60000002384185791016, PT ;  /* 0x3f19999a1400780b */ /* 0x000fe20003f46000 */
[----:B------:R-:W-:Y:S01]  /*0470*/  IMAD.MOV.U32 R14, RZ, RZ, R0 ;  /* 0x000000ffff0e7224 */ /* 0x000fe200078e0000 */
[----:B------:R-:W-:-:S11]  /*0480*/  FMUL R19, R15, 0.5 ;  /* 0x3f0000000f137820 */ /* 0x000fd60000400000 */
[----:B------:R-:W-:Y:S05]  /*0490*/  @!P2 BRA `(.L_x_1) ;  /* 0x000000a00000a947 */ /* 0x000fea0003800000 */
[C---:B------:R-:W-:Y:S01]  /*04a0*/  FMUL R12, R20.reuse, 2.8853900432586669922 ;  /* 0x4038aa3b140c7820 */ /* 0x040fe20000400000 */
[----:B------:R-:W-:Y:S01]  /*04b0*/  IMAD.MOV.U32 R0, RZ, RZ, 0x3f800000 ;  /* 0x3f800000ff007424 */ /* 0x000fe200078e00ff */
[----:B------:R-:W-:-:S04]  /*04c0*/  FSETP.GE.AND P2, PT, R20, 9.010913848876953125, PT ;  /* 0x41102cb41400780b */ /* 0x000fc80003f46000 */
[----:B------:R-:W0:Y:S02]  /*04d0*/  MUFU.EX2 R12, R12 ;  /* 0x0000000c000c7308 */ /* 0x000e240000000800 */
[----:B0-----:R-:W-:-:S06]  /*04e0*/  FADD R17, R12, 1 ;  /* 0x3f8000000c117421 */ /* 0x001fcc0000000000 */
[----:B------:R-:W0:Y:S02]  /*04f0*/  MUFU.RCP R17, R17 ;  /* 0x0000001100117308 */ /* 0x000e240000001000 */
[----:B0-----:R-:W-:-:S05]  /*0500*/  FFMA.FTZ R0, R17, -2, R0 ;  /* 0xc000000011007823 */ /* 0x001fca0000010000 */
[----:B------:R-:W-:-:S04]  /*0510*/  FSEL R0, R0, 1, !P2 ;  /* 0x3f80000000007808 */ /* 0x000fc80005000000 */
[----:B------:R-:W-:Y:S01]  /*0520*/  LOP3.LUT R0, R0, 0x80000000, R23, 0xf8, !PT ;  /* 0x8000000000007812 */ /* 0x000fe200078ef817 */
[----:B------:R-:W-:Y:S05]  /*0530*/  BRA `(.L_x_2) ;  /* 0x0000007000007947 */ /* 0x000fea0003800000 */
.L_x_1:
[----:B------:R-:W-:Y:S01]  /*0540*/  IMAD.MOV.U32 R0, RZ, RZ, 0x3c80f082 ;  /* 0x3c80f082ff007424 */ /* 0x000fe200078e00ff */
[----:B------:R-:W-:-:S04]  /*0550*/  FMUL R17, R23, R23 ;  /* 0x0000001717117220 */ /* 0x000fc80000400000 */
[----:B------:R-:W-:-:S04]  /*0560*/  FFMA.FTZ R0, R17, R0, -0.052303962409496307373 ;  /* 0xbd563cae11007423 */ /* 0x000fc80000010000 */
[----:B------:R-:W-:-:S04]  /*0570*/  FFMA.FTZ R0, R17, R0, 0.1331529766321182251 ;  /* 0x3e08594111007423 */ /* 0x000fc80000010000 */
[----:B------:R-:W-:-:S04]  /*0580*/  FFMA.FTZ R0, R17, R0, -0.33332768082618713379 ;  /* 0xbeaaa9ed11007423 */ /* 0x000fc80000010000 */
[----:B------:R-:W-:-:S04]  /*0590*/  FFMA.FTZ R0, R17, R0, RZ ;  /* 0x0000000011007223 */ /* 0x000fc800000100ff */
[----:B------:R-:W-:Y:S02]  /*05a0*/  FFMA.FTZ R0, R0, R23, R23 ;  /* 0x0000001700007223 */ /* 0x000fe40000010017 */
.L_x_2:
[----:B------:R-:W-:Y:S05]  /*05b0*/  BSYNC B0 ;  /* 0x0000000000007941 */ /* 0x000fea0003800000 */
.L_x_0:
[C---:B------:R-:W-:Y:S01]  /*05c0*/  LEA R12, P2, R13.reuse, c[0x0][0x188], 0x2 ;  /* 0x000062000d0c7a11 */ /* 0x040fe200078410ff */
[----:B------:R-:W-:Y:S01]  /*05d0*/  FADD R0, R0, 1 ;  /* 0x3f80000000007421 */ /* 0x000fe20000000000 */
[----:B------:R-:W-:Y:S02]  /*05e0*/  FSETP.NAN.AND P3, PT, R14, R14, PT ;  /* 0x0000000e0e00720b */ /* 0x000fe40003f68000 */
[----:B------:R-:W-:Y:S01]  /*05f0*/  LEA.HI.X R13, R13, c[0x0][0x18c], R18, 0x2, P2 ;  /* 0x000063000d0d7a11 */ /* 0x000fe200010f1412 */
[----:B------:R-:W-:Y:S01]  /*0600*/  FMUL R17, R0, R19 ;  /* 0x0000001300117220 */ /* 0x000fe20000400000 */
[----:B------:R-:W-:-:S03]  /*0610*/  FSETP.NAN.AND P2, PT, R16, R16, PT ;  /* 0x000000101000720b */ /* 0x000fc60003f48000 */
[----:B------:R0:W-:Y:S01]  /*0620*/  @!P1 STG.E [R12.64], R15 ;  /* 0x0000000f0c009986 */ /* 0x0001e2000c101904 */
[-C--:B------:R-:W-:Y:S02]  /*0630*/  FSETP.GEU.AND P5, PT, R16, R17.reuse, PT ;  /* 0x000000111000720b */ /* 0x080fe40003fae000 */
[-C--:B------:R-:W-:Y:S02]  /*0640*/  FSETP.GT.AND P4, PT, R14, R17.reuse, PT ;  /* 0x000000110e00720b */ /* 0x080fe40003f84000 */
[-C--:B------:R-:W-:Y:S02]  /*0650*/  FSEL R19, R16, R17.reuse, !P5 ;  /* 0x0000001110137208 */ /* 0x080fe40006800000 */
[----:B------:R-:W-:Y:S02]  /*0660*/  FSEL R17, R14, R17, P4 ;  /* 0x000000110e117208 */ /* 0x000fe40002000000 */
[----:B------:R-:W-:Y:S02]  /*0670*/  IADD3 R6, P4, R6, 0x8, RZ ;  /* 0x0000000806067810 */ /* 0x000fe40007f9e0ff */
[----:B------:R-:W-:-:S02]  /*0680*/  IADD3 R8, P5, R8, 0x8, RZ ;  /* 0x0000000808087810 */ /* 0x000fc40007fbe0ff */
[----:B------:R-:W-:Y:S01]  /*0690*/  @!P1 FSEL R14, R14, R17, P3 ;  /* 0x000000110e0e9208 */ /* 0x000fe20001800000 */
[----:B------:R-:W-:Y:S01]  /*06a0*/  IMAD.X R9, RZ, RZ, R9, P4 ;  /* 0x000000ffff097224 */ /* 0x000fe200020e0609 */
[----:B------:R-:W-:Y:S01]  /*06b0*/  @!P1 FSEL R16, R16, R19, P2 ;  /* 0x0000001310109208 */ /* 0x000fe20001000000 */
[----:B------:R-:W-:Y:S02]  /*06c0*/  IMAD.X R11, RZ, RZ, R11, P5 ;  /* 0x000000ffff0b7224 */ /* 0x000fe400028e060b */
[----:B------:R-:W-:Y:S01]  /*06d0*/  IMAD.MOV.U32 R0, RZ, RZ, R14 ;  /* 0x000000ffff007224 */ /* 0x000fe200078e000e */
[----:B0-----:R-:W-:Y:S05]  /*06e0*/  @!P0 BRA `(.L_x_3) ;  /* 0xfffffbc000008947 */ /* 0x001fea000383ffff */
[----:B------:R-:W0:Y:S01]  /*06f0*/  SHFL.BFLY PT, R7, R16, 0x2, 0x1f ;  /* 0x0c401f0010077f89 */ /* 0x000e2200000e0000 */
[C---:B------:R-:W-:Y:S02]  /*0700*/  FSETP.NAN.AND P0, PT, R16.reuse, R16, PT ;  /* 0x000000101000720b */ /* 0x040fe40003f08000 */
[----:B------:R-:W-:Y:S01]  /*0710*/  LOP3.LUT R3, R3, 0x3f, R2, 0xf8, !PT ;  /* 0x0000003f03037812 */ /* 0x000fe200078ef802 */
[----:B------:R-:W1:Y:S01]  /*0720*/  SHFL.BFLY PT, R9, R0, 0x2, 0x1f ;  /* 0x0c401f0000097f89 */ /* 0x000e6200000e0000 */
[----:B0-----:R-:W-:-:S04]  /*0730*/  FSETP.GEU.AND P2, PT, R16, R7, PT ;  /* 0x000000071000720b */ /* 0x001fc80003f4e000 */
[----:B------:R-:W-:Y:S02]  /*0740*/  FSEL R7, R16, R7, !P2 ;  /* 0x0000000710077208 */ /* 0x000fe40005000000 */
[----:B------:R-:W-:Y:S02]  /*0750*/  FSETP.NAN.AND P2, PT, R0, R0, PT ;  /* 0x000000000000720b */ /* 0x000fe40003f48000 */
[----:B------:R-:W-:Y:S02]  /*0760*/  FSEL R7, R16, R7, P0 ;  /* 0x0000000710077208 */ /* 0x000fe40000000000 */
[----:B-1----:R-:W-:-:S03]  /*0770*/  FSETP.GT.AND P0, PT, R0, R9, PT ;  /* 0x000000090000720b */ /* 0x002fc60003f04000 */
[----:B------:R-:W0:Y:S01]  /*0780*/  SHFL.BFLY PT, R6, R7, 0x1, 0x1f ;  /* 0x0c201f0007067f89 */ /* 0x000e2200000e0000 */
[C---:B------:R-:W-:Y:S02]  /*0790*/  FSEL R9, R0.reuse, R9, P0 ;  /* 0x0000000900097208 */ /* 0x040fe40000000000 */
[----:B------:R-:W-:Y:S02]  /*07a0*/  FSETP.NAN.AND P0, PT, R7, R7, PT ;  /* 0x000000070700720b */ /* 0x000fe40003f08000 */
[----:B------:R-:W-:-:S05]  /*07b0*/  FSEL R9, R0, R9, P2 ;  /* 0x0000000900097208 */ /* 0x000fca0001000000 */
[----:B------:R-:W1:Y:S01]  /*07c0*/  SHFL.BFLY PT, R8, R9, 0x1, 0x1f ;  /* 0x0c201f0009087f89 */ /* 0x000e6200000e0000 */
[----:B0-----:R-:W-:Y:S02]  /*07d0*/  FSETP.GEU.AND P3, PT, R7, R6, PT ;  /* 0x000000060700720b */ /* 0x001fe40003f6e000 */
[----:B-1----:R-:W-:-:S11]  /*07e0*/  FSETP.GT.AND P2, PT, R9, R8, PT ;  /* 0x000000080900720b */ /* 0x002fd60003f44000 */
[----:B------:R-:W-:Y:S02]  /*07f0*/  @P3 FSEL R7, R7, R6, P0 ;  /* 0x0000000607073208 */ /* 0x000fe40000000000 */
[----:B------:R-:W-:Y:S02]  /*0800*/  FSETP.NAN.AND P0, PT, R9, R9, PT ;  /* 0x000000090900720b */ /* 0x000fe40003f08000 */
[C---:B------:R-:W-:Y:S01]  /*0810*/  FSETP.GE.AND P3, PT, R7.reuse, RZ, PT ;  /* 0x000000ff0700720b */ /* 0x040fe20003f66000 */
[----:B------:R-:W-:Y:S03]  /*0820*/  STS [R4.X4], R7 ;  /* 0x0000000704007388 */ /* 0x000fe60000004800 */
[----:B------:R-:W-:Y:S02]  /*0830*/  FSEL R0, R7, RZ, !P3 ;  /* 0x000000ff07007208 */ /* 0x000fe40005800000 */
[----:B------:R-:W-:Y:S01]  /*0840*/  @!P2 FSEL R9, R9, R8, P0 ;  /* 0x000000080909a208 */ /* 0x000fe20000000000 */
[----:B------:R-:W-:Y:S02]  /*0850*/  BAR.SYNC.DEFER_BLOCKING 0x0 ;  /* 0x0000000000007b1d */ /* 0x000fe40000010000 */
[----:B------:R-:W-:Y:S01]  /*0860*/  FADD R8, RZ, -R0 ;  /* 0x80000000ff087221 */ /* 0x000fe20000000000 */
[----:B------:R-:W-:-:S02]  /*0870*/  LOP3.LUT R0, R2, 0x3f, RZ, 0xc0, !PT ;  /* 0x0000003f02007812 */ /* 0x000fc400078ec0ff */
[C---:B------:R-:W-:Y:S02]  /*0880*/  FSETP.GTU.AND P0, PT, R9.reuse, RZ, PT ;  /* 0x000000ff0900720b */ /* 0x040fe40003f0c000 */
[----:B------:R-:W-:Y:S02]  /*0890*/  FSETP.NAN.AND P2, PT, R8, R8, PT ;  /* 0x000000080800720b */ /* 0x000fe40003f48000 */
[----:B------:R-:W-:-:S04]  /*08a0*/  FSEL R13, R9, RZ, P0 ;  /* 0x000000ff090d7208 */ /* 0x000fc80000000000 */
[----:B------:R-:W-:-:S07]  /*08b0*/  FSETP.GT.AND P0, PT, R8, R13, PT ;  /* 0x0000000d0800720b */ /* 0x000fce0003f04000 */
[----:B------:R-:W-:Y:S01]  /*08c0*/  @!P2 FSEL R8, R8, R13, P0 ;  /* 0x0000000d0808a208 */ /* 0x000fe20000000000 */
[----:B------:R-:W-:Y:S04]  /*08d0*/  LDS R6, [R0.X4] ;  /* 0x0000000000067984 */ /* 0x000fe80000004800 */
[----:B------:R-:W-:Y:S01]  /*08e0*/  FMUL R10, R8, 0.0078740157186985015869 ;  /* 0x3c010204080a7820 */ /* 0x000fe20000400000 */
[----:B------:R-:W-:Y:S01]  /*08f0*/  IMAD.MOV.U32 R8, RZ, RZ, 0x2 ;  /* 0x00000002ff087424 */ /* 0x000fe200078e00ff */
[----:B------:R-:W-:Y:S03]  /*0900*/  BAR.SYNC.DEFER_BLOCKING 0x0 ;  /* 0x0000000000007b1d */ /* 0x000fe60000010000 */
[----:B------:R-:W-:-:S02]  /*0910*/  FSETP.GT.AND P0, PT, R10, 9.9999997473787516356e-06, PT ;  /* 0x3727c5ac0a00780b */ /* 0x000fc40003f04000 */
[----:B------:R-:W-:-:S11]  /*0920*/  FSETP.NAN.AND P2, PT, R10, R10, PT ;  /* 0x0000000a0a00720b */ /* 0x000fd60003f48000 */
[----:B------:R-:W-:Y:S02]  /*0930*/  @!P0 FSEL R10, R10, 9.9999997473787516356e-06, P2 ;  /* 0x3727c5ac0a0a8808 */ /* 0x000fe40001000000 */
[----:B------:R-:W-:Y:S02]  /*0940*/  LOP3.LUT P0, RZ, R2, 0xc0, RZ, 0xc0, !PT ;  /* 0x000000c002ff7812 */ /* 0x000fe4000780c0ff */
[C---:B------:R-:W-:Y:S02]  /*0950*/  FSETP.GT.AND P2, PT, |R10|.reuse, 8.50705917302346158658e+37, PT ;  /* 0x7e8000000a00780b */ /* 0x040fe40003f44200 */
[----:B------:R-:W-:Y:S02]  /*0960*/  ISETP.LT.AND P0, PT, R3, 0x200, !P0 ;  /* 0x000002000300780c */ /* 0x000fe40004701270 */
[----:B------:R-:W-:Y:S01]  /*0970*/  FSETP.GEU.AND P3, PT, |R10|, 1.175494350822287508e-38, PT ;  /* 0x008000000a00780b */ /* 0x000fe20003f6e200 */
[----:B------:R-:W-:Y:S01]  /*0980*/  STS [R4.X4], R9 ;  /* 0x0000000904007388 */ /* 0x000fe20000004800 */
[----:B------:R-:W-:-:S03]  /*0990*/  MOV R2, 0xfffffffc ;  /* 0xfffffffc00027802 */ /* 0x000fc60000000f00 */
[----:B------:R-:W-:Y:S04]  /*09a0*/  BAR.SYNC.DEFER_BLOCKING 0x0 ;  /* 0x0000000000007b1d */ /* 0x000fe80000010000 */
[----:B------:R-:W-:-:S04]  /*09b0*/  @P2 FMUL R10, R10, 0.25 ;  /* 0x3e8000000a0a2820 */ /* 0x000fc80000400000 */
[----:B------:R-:W-:Y:S01]  /*09c0*/  @!P3 FMUL R10, R10, 16777216 ;  /* 0x4b8000000a0ab820 */ /* 0x000fe20000400000 */
[----:B------:R0:W1:Y:S02]  /*09d0*/  LDS R11, [R0.X4] ;  /* 0x00000000000b7984 */ /* 0x0000640000004800 */
[----:B0-----:R-:W-:-:S05]  /*09e0*/  IMAD.MOV.U32 R0, RZ, RZ, 0x3f800000 ;  /* 0x3f800000ff007424 */ /* 0x001fca00078e00ff */
[----:B------:R-:W-:-:S05]  /*09f0*/  FSEL R0, R0, 0.25, !P2 ;  /* 0x3e80000000007808 */ /* 0x000fca0005000000 */
[----:B------:R-:W-:Y:S01]  /*0a00*/  @!P3 FMUL R0, R0, 16777216 ;  /* 0x4b8000000000b820 */ /* 0x000fe20000400000 */
[----:B-1----:R-:W-:Y:S01]  /*0a10*/  F2FP.BF16.PACK_AB R11, R11, R6 ;  /* 0x000000060b0b723e */ /* 0x002fe200000010ff */
[----:B------:R-:W-:-:S03]  /*0a20*/  IMAD.WIDE R6, R3, R8, c[0x0][0x190] ;  /* 0x0000640003067625 */ /* 0x000fc600078e0208 */
[----:B------:R-:W-:Y:S01]  /*0a30*/  PRMT R4, R11, 0x7610, R4 ;  /* 0x000076100b047816 */ /* 0x000fe20000000004 */
[----:B------:R-:W-:Y:S01]  /*0a40*/  IMAD.WIDE R8, R3, R8, c[0x0][0x198] ;  /* 0x0000660003087625 */ /* 0x000fe200078e0208 */
[----:B------:R-:W-:Y:S01]  /*0a50*/  PRMT R12, R11, 0x7632, R12 ;  /* 0x000076320b0c7816 */ /* 0x000fe2000000000c */
[----:B------:R-:W0:Y:S02]  /*0a60*/  MUFU.RCP R3, R10 ;  /* 0x0000000a00037308 */ /* 0x000e240000001000 */
[----:B------:R1:W-:Y:S01]  /*0a70*/  @P0 STG.E.U16 [R6.64], R4 ;  /* 0x0000000406000986 */ /* 0x0003e2000c101504 */
[----:B------:R-:W-:-:S03]  /*0a80*/  IMAD.MOV.U32 R11, RZ, RZ, -0x1 ;  /* 0xffffffffff0b7424 */ /* 0x000fc600078e00ff */
[----:B------:R1:W-:Y:S01]  /*0a90*/  @P0 STG.E.U16 [R8.64], R12 ;  /* 0x0000000c08000986 */ /* 0x0003e2000c101504 */
[----:B0-----:R-:W-:-:S03]  /*0aa0*/  FMUL R3, R3, R0 ;  /* 0x0000000003037220 */ /* 0x001fc60000400000 */
.L_x_9:
[----:B------:R-:W-:Y:S01]  /*0ab0*/  BSSY B0, `(.L_x_4) ;  /* 0x0000007000007945 */ /* 0x000fe20003800000 */
[----:B-1----:R-:W-:Y:S01]  /*0ac0*/  IADD3 R8, R5, 0x4, R2 ;  /* 0x0000000405087810 */ /* 0x002fe20007ffe002 */
[----:B------:R-:W-:Y:S01]  /*0ad0*/  IMAD.MOV.U32 R6, RZ, RZ, RZ ;  /* 0x000000ffff067224 */ /* 0x000fe200078e00ff */
[----:B------:R-:W-:Y:S05]  /*0ae0*/  @P1 BRA `(.L_x_5) ;  /* 0x0000003000001947 */ /* 0x000fea0003800000 */
[----:B------:R-:W-:-:S04]  /*0af0*/  IMAD.MOV.U32 R7, RZ, RZ, 0x4 ;  /* 0x00000004ff077424 */ /* 0x000fc800078e00ff */
[----:B------:R-:W-:-:S06]  /*0b00*/  IMAD.WIDE R6, R8, R7, c[0x0][0x188] ;  /* 0x0000620008067625 */ /* 0x000fcc00078e0207 */
[----:B------:R0:W5:Y:S02]  /*0b10*/  LDG.E.EF R6, [R6.64] ;  /* 0x0000000406067981 */ /* 0x000164000c0e1900 */
.L_x_5:
[----:B------:R-:W-:Y:S05]  /*0b20*/  BSYNC B0 ;  /* 0x0000000000007941 */ /* 0x000fea0003800000 */
.L_x_4:
[CC--:B0----5:R-:W-:Y:S01]  /*0b30*/  FMUL R7, R6.reuse, R6.reuse ;  /* 0x0000000606077220 */ /* 0x0e1fe20000400000 */
[----:B------:R-:W-:Y:S01]  /*0b40*/  BSSY B0, `(.L_x_6) ;  /* 0x0000019000007945 */ /* 0x000fe20003800000 */
[----:B------:R-:W-:Y:S02]  /*0b50*/  FMUL R9, R6, 0.5 ;  /* 0x3f00000006097820 */ /* 0x000fe40000400000 */
[----:B------:R-:W-:-:S04]  /*0b60*/  FMUL R7, R7, R6 ;  /* 0x0000000607077220 */ /* 0x000fc80000400000 */
[----:B------:R-:W-:-:S04]  /*0b70*/  FFMA R7, R7, 0.044714998453855514526, R6 ;  /* 0x3d37271307077823 */ /* 0x000fc80000000006 */
[----:B------:R-:W-:-:S04]  /*0b80*/  FMUL R13, R7, 0.79788458347320556641 ;  /* 0x3f4c422a070d7820 */ /* 0x000fc80000400000 */
[----:B------:R-:W-:-:S05]  /*0b90*/  FADD.FTZ R10, |R13|, -RZ ;  /* 0x800000ff0d0a7221 */ /* 0x000fca0000010200 */
[----:B------:R-:W-:-:S13]  /*0ba0*/  FSETP.GE.AND P0, PT, R10, 0.60000002384185791016, PT ;  /* 0x3f19999a0a00780b */ /* 0x000fda0003f06000 */
        /* <DEDUP_REMOVED lines=11> */
.L_x_7:
[----:B------:R-:W-:Y:S01]  /*0c60*/  IMAD.MOV.U32 R0, RZ, RZ, 0x3c80f082 ;  /* 0x3c80f082ff007424 */ /* 0x000fe200078e00ff */
[----:B------:R-:W-:-:S04]  /*0c70*/  FMUL R7, R13, R13 ;  /* 0x0000000d0d077220 */ /* 0x000fc80000400000 */
[----:B------:R-:W-:-:S04]  /*0c80*/  FFMA.FTZ R0, R7, R0, -0.052303962409496307373 ;  /* 0xbd563cae07007423 */ /* 0x000fc80000010000 */
[----:B------:R-:W-:-:S04]  /*0c90*/  FFMA.FTZ R0, R7, R0, 0.1331529766321182251 ;  /* 0x3e08594107007423 */ /* 0x000fc80000010000 */
[----:B------:R-:W-:-:S04]  /*0ca0*/  FFMA.FTZ R0, R7, R0, -0.33332768082618713379 ;  /* 0xbeaaa9ed07007423 */ /* 0x000fc80000010000 */
[----:B------:R-:W-:-:S04]  /*0cb0*/  FFMA.FTZ R0, R7, R0, RZ ;  /* 0x0000000007007223 */ /* 0x000fc800000100ff */
[----:B------:R-:W-:Y:S02]  /*0cc0*/  FFMA.FTZ R0, R0, R13, R13 ;  /* 0x0000000d00007223 */ /* 0x000fe4000001000d */
.L_x_8:
[----:B------:R-:W-:Y:S05]  /*0cd0*/  BSYNC B0 ;  /* 0x0000000000007941 */ /* 0x000fea0003800000 */
.L_x_6:
[----:B------:R-:W-:Y:S01]  /*0ce0*/  FADD R0, R0, 1 ;  /* 0x3f80000000007421 */ /* 0x000fe20000000000 */
[----:B------:R-:W-:-:S03]  /*0cf0*/  IADD3 R6, P3, R8, c[0x0][0x1a0], RZ ;  /* 0x0000680008067a10 */ /* 0x000fc60007f7e0ff */
[----:B------:R-:W-:Y:S01]  /*0d00*/  FMUL R0, R0, R9 ;  /* 0x0000000900007220 */ /* 0x000fe20000400000 */
[----:B------:R-:W-:-:S03]  /*0d10*/  LEA.HI.X.SX32 R7, R8, c[0x0][0x1a4], 0x1, P3 ;  /* 0x0000690008077a11 */ /* 0x000fc600018f0eff */
[----:B------:R-:W-:-:S04]  /*0d20*/  FMUL R0, R3, R0 ;  /* 0x0000000003007220 */ /* 0x000fc80000400000 */
[----:B------:R-:W0:Y:S02]  /*0d30*/  FRND R4, R0 ;  /* 0x0000000000047307 */ /* 0x000e240000201000 */
[C---:B0-----:R-:W-:Y:S02]  /*0d40*/  FSETP.GT.AND P0, PT, R4.reuse, -127, PT ;  /* 0xc2fe00000400780b */ /* 0x041fe40003f04000 */
[----:B------:R-:W-:-:S11]  /*0d50*/  FSETP.NAN.AND P2, PT, R4, R4, PT ;  /* 0x000000040400720b */ /* 0x000fd60003f48000 */
[----:B------:R-:W-:-:S04]  /*0d60*/  @!P0 FSEL R4, R4, -127, P2 ;  /* 0xc2fe000004048808 */ /* 0x000fc80001000000 */
[----:B------:R-:W0:Y:S01]  /*0d70*/  F2I.S16.TRUNC.NTZ R9, R4 ;  /* 0x0000000400097305 */ /* 0x000e22000020e900 */
[C---:B------:R-:W-:Y:S02]  /*0d80*/  FSETP.GEU.AND P2, PT, R4.reuse, 127, PT ;  /* 0x42fe00000400780b */ /* 0x040fe40003f4e000 */
[----:B------:R-:W-:-:S11]  /*0d90*/  FSETP.NAN.AND P0, PT, R4, R4, PT ;  /* 0x000000040400720b */ /* 0x000fd60003f08000 */
[----:B0-----:R-:W-:Y:S02]  /*0da0*/  @P2 SEL R9, R9, 0x7f, P0 ;  /* 0x0000007f09092807 */ /* 0x001fe40000000000 */
[----:B------:R-:W-:-:S03]  /*0db0*/  IADD3 R2, P0, R2, 0x4, RZ ;  /* 0x0000000402027810 */ /* 0x000fc60007f1e0ff */
[----:B------:R0:W-:Y:S02]  /*0dc0*/  @!P1 STG.E.U8 [R6.64], R9 ;  /* 0x0000000906009986 */ /* 0x0001e4000c101104 */
[----:B------:R-:W-:Y:S01]  /*0dd0*/  IMAD.X R0, RZ, RZ, R11, P0 ;  /* 0x000000ffff007224 */ /* 0x000fe200000e060b */
[----:B------:R-:W-:-:S04]  /*0de0*/  ISETP.GE.U32.AND P0, PT, R2, 0x2ffc, PT ;  /* 0x00002ffc0200780c */ /* 0x000fc80003f06070 */
[----:B------:R-:W-:-:S13]  /*0df0*/  ISETP.GE.U32.AND.EX P0, PT, R0, RZ, PT, P0 ;  /* 0x000000ff0000720c */ /* 0x000fda0003f06100 */
[----:B------:R-:W-:Y:S05]  /*0e00*/  @P0 EXIT ;  /* 0x000000000000094d */ /* 0x000fea0003800000 */
[----:B0-----:R-:W-:Y:S01]  /*0e10*/  IMAD.MOV.U32 R11, RZ, RZ, R0 ;  /* 0x000000ffff0b7224 */ /* 0x001fe200078e0000 */
[----:B------:R-:W-:Y:S05]  /*0e20*/  BRA `(.L_x_9) ;  /* 0xfffffc8000007947 */ /* 0x000fea000383ffff */
.L_x_10:
[----:B------:R-:W-:-:S00]  /*0e30*/  BRA `(.L_x_10) ;  /* 0xfffffff000007947 */ /* 0x000fc0000383ffff */
[----:B------:R-:W-:-:S00]  /*0e40*/  NOP ;  /* 0x0000000000007918 */ /* 0x000fc00000000000 */
        /* <DEDUP_REMOVED lines=11> */
.L_x_11:


//--------------------- .nv.global.init           --------------------------
	.section	.nv.global.init,"aw",@progbits
.nv.global.init:
	.type		_$_str,@object
	.size		_$_str,(.L_0 - _$_str)
_$_str:
        /*0000*/ 	.byte	0x5f, 0x5f, 0x43, 0x55, 0x44, 0x41, 0x5f, 0x46, 0x54, 0x5a, 0x00
.L_0:


//--------------------- .nv.shared.triton_red_fused__to_copy_add_amax_amin_clamp_gelu_mul_reciprocal_13 --------------------------
	.section	.nv.shared.triton_red_fused__to_copy_add_amax_amin_clamp_gelu_mul_reciprocal_13,"aw",@nobits
	.sectionflags	@""
	.align	16
